//
// Generated by NVIDIA NVVM Compiler
//
// Compiler Build ID: CL-36424714
// Cuda compilation tools, release 13.0, V13.0.88
// Based on NVVM 20.0.0
//

.version 9.0
.target sm_100
.address_size 64

	// .globl	_Z18print_warp_detailsv
.extern .func  (.param .b32 func_retval0) vprintf
(
	.param .b64 vprintf_param_0,
	.param .b64 vprintf_param_1
)
;
.global .align 1 .b8 $str[63] = {116, 105, 100, 58, 32, 37, 100, 44, 32, 98, 105, 100, 46, 120, 58, 32, 37, 100, 44, 32, 98, 105, 100, 46, 121, 58, 32, 37, 100, 44, 32, 103, 105, 100, 58, 32, 37, 100, 44, 32, 119, 97, 114, 112, 95, 105, 100, 58, 32, 37, 100, 44, 32, 103, 98, 105, 100, 58, 32, 37, 100, 10};

.visible .entry _Z18print_warp_detailsv()
{
	.local .align 8 .b8 	__local_depot0[24];
	.reg .b64 	%SP;
	.reg .b64 	%SPL;
	.reg .b32 	%r<13>;
	.reg .b64 	%rd<5>;

	mov.u64 	%SPL, __local_depot0;
	cvta.local.u64 	%SP, %SPL;
	add.u64 	%rd1, %SP, 0;
	add.u64 	%rd2, %SPL, 0;
	mov.u32 	%r1, %ctaid.y;
	mov.u32 	%r2, %nctaid.x;
	mul.lo.s32 	%r3, %r1, %r2;
	mov.u32 	%r4, %ctaid.x;
	mov.u32 	%r5, %ntid.x;
	mov.u32 	%r6, %tid.x;
	add.s32 	%r7, %r3, %r5;
	mad.lo.s32 	%r8, %r7, %r4, %r6;
	shr.u32 	%r9, %r6, 5;
	add.s32 	%r10, %r3, %r4;
	st.local.v2.u32 	[%rd2], {%r6, %r4};
	st.local.v2.u32 	[%rd2+8], {%r1, %r8};
	st.local.v2.u32 	[%rd2+16], {%r9, %r10};
	mov.u64 	%rd3, $str;
	cvta.global.u64 	%rd4, %rd3;
	{ // callseq 0, 0
	.param .b64 param0;
	st.param.b64 	[param0], %rd4;
	.param .b64 param1;
	st.param.b64 	[param1], %rd1;
	.param .b32 retval0;
	call.uni (retval0), 
	vprintf, 
	(
	param0, 
	param1
	);
	ld.param.b32 	%r11, [retval0];
	} // callseq 0
	ret;

}


// ===== COMPILED SASS (sm_100) =====

	.target	sm_100

	.elftype	@"ET_EXEC"


//--------------------- .note.nv.tkinfo           --------------------------
	.section	.note.nv.tkinfo,"",@"SHT_NOTE"
	.sectionflags	@"SHF_NOTE_NV_TKINFO"
	.tkinfo
        /*0018*/ 	.word	0x00000002
        /*0030*/ 	.string	""
        /*0030*/ 	.string	"ptxas"
        /*0030*/ 	.string	"Cuda compilation tools, release 13.0, V13.0.88"
        /*0030*/ 	.string	"Build cuda_13.0.r13.0/compiler.36424714_0"
        /*0030*/ 	.string	"-arch sm_100 -m 64 "



//--------------------- .note.nv.cuinfo           --------------------------
	.section	.note.nv.cuinfo,"",@"SHT_NOTE"
	.sectionflags	@"SHF_NOTE_NV_CUINFO"
        /*0018*/ 	.short	0x0002
        /*001a*/ 	.short	0x0064
        /*001c*/ 	.short	0x0082
	.zero		2


//--------------------- .nv.info                  --------------------------
	.section	.nv.info,"",@"SHT_CUDA_INFO"
	.align	4


	//----- nvinfo : EIATTR_REGCOUNT
	.align		4
        /*0000*/ 	.byte	0x04, 0x2f
        /*0002*/ 	.short	(.L_2 - .L_1)
	.align		4
.L_1:
        /*0004*/ 	.word	index@(_Z18print_warp_detailsv)
        /*0008*/ 	.word	0x00000018


	//----- nvinfo : EIATTR_FRAME_SIZE
	.align		4
.L_2:
        /*000c*/ 	.byte	0x04, 0x11
        /*000e*/ 	.short	(.L_4 - .L_3)
	.align		4
.L_3:
        /*0010*/ 	.word	index@(_Z18print_warp_detailsv)
        /*0014*/ 	.word	0x00000018


	//----- nvinfo : EIATTR_MIN_STACK_SIZE
	.align		4
.L_4:
        /*0018*/ 	.byte	0x04, 0x12
        /*001a*/ 	.short	(.L_6 - .L_5)
	.align		4
.L_5:
        /*001c*/ 	.word	index@(_Z18print_warp_detailsv)
        /*0020*/ 	.word	0x00000018
.L_6:


//--------------------- .nv.compat                --------------------------
	.section	.nv.compat,"",@"SHT_CUDA_COMPAT_INFO"
	.align	4
        /*0000*/ 	.byte	0x02, 0x09, 0x00, 0x00, 0x02, 0x02, 0x01, 0x00, 0x02, 0x05, 0x05, 0x00, 0x03, 0x07, 0x01, 0x01
        /*0010*/ 	.byte	0x02, 0x03, 0x00, 0x00, 0x02, 0x06, 0x01, 0x00, 0x04, 0x0b, 0x08, 0x00, 0x09, 0x00, 0x00, 0x00
        /*0020*/ 	.byte	0x00, 0x00, 0x00, 0x00


//--------------------- .nv.info._Z18print_warp_detailsv --------------------------
	.section	.nv.info._Z18print_warp_detailsv,"",@"SHT_CUDA_INFO"
	.sectionflags	@""
	.align	4


	//----- nvinfo : EIATTR_CUDA_API_VERSION
	.align		4
        /*0000*/ 	.byte	0x04, 0x37
        /*0002*/ 	.short	(.L_8 - .L_7)
.L_7:
        /*0004*/ 	.word	0x00000082


	//----- nvinfo : EIATTR_SPARSE_MMA_MASK
	.align		4
.L_8:
        /*0008*/ 	.byte	0x03, 0x50
        /*000a*/ 	.short	0x0000


	//----- nvinfo : EIATTR_MAXREG_COUNT
	.align		4
        /*000c*/ 	.byte	0x03, 0x1b
        /*000e*/ 	.short	0x00ff


	//----- nvinfo : EIATTR_EXTERNS
	.align		4
        /*0010*/ 	.byte	0x04, 0x0f
        /*0012*/ 	.short	(.L_10 - .L_9)


	//   ....[0]....
	.align		4
.L_9:
        /*0014*/ 	.word	index@(vprintf)


	//----- nvinfo : EIATTR_MERCURY_ISA_VERSION
	.align		4
.L_10:
        /*0018*/ 	.byte	0x03, 0x5f
        /*001a*/ 	.short	0x0101


	//----- nvinfo : EIATTR_VRC_CTA_INIT_COUNT
	.align		4
        /*001c*/ 	.byte	0x02, 0x4a
	.zero		1
	.zero		1


	//----- nvinfo : EIATTR_SYSCALL_OFFSETS
	.align		4
        /*0020*/ 	.byte	0x04, 0x46
        /*0022*/ 	.short	(.L_12 - .L_11)


	//   ....[0]....
.L_11:
        /*0024*/ 	.word	0x00000180


	//----- nvinfo : EIATTR_EXIT_INSTR_OFFSETS
	.align		4
.L_12:
        /*0028*/ 	.byte	0x04, 0x1c
        /*002a*/ 	.short	(.L_14 - .L_13)


	//   ....[0]....
.L_13:
        /*002c*/ 	.word	0x00000190


	//----- nvinfo : EIATTR_SW_WAR
	.align		4
.L_14:
        /*0030*/ 	.byte	0x04, 0x36
        /*0032*/ 	.short	(.L_16 - .L_15)
.L_15:
        /*0034*/ 	.word	0x00000008
.L_16:


//--------------------- .nv.callgraph             --------------------------
	.section	.nv.callgraph,"",@"SHT_CUDA_CALLGRAPH"
	.align	4
	.sectionentsize	8
	.align		4
        /*0000*/ 	.word	0x00000000
	.align		4
        /*0004*/ 	.word	0xffffffff
	.align		4
        /*0008*/ 	.word	index@(_Z18print_warp_detailsv)
	.align		4
        /*000c*/ 	.word	index@(vprintf)
	.align		4
        /*0010*/ 	.word	0x00000000
	.align		4
        /*0014*/ 	.word	0xfffffffe
	.align		4
        /*0018*/ 	.word	0x00000000
	.align		4
        /*001c*/ 	.word	0xfffffffd
	.align		4
        /*0020*/ 	.word	0x00000000
	.align		4
        /*0024*/ 	.word	0xfffffffc


//--------------------- .nv.constant4             --------------------------
	.section	.nv.constant4,"a",@progbits
	.align	8
	.align		8
.nv.constant4:
        /*0000*/ 	.dword	vprintf
	.align		8
        /*0008*/ 	.dword	$str


//--------------------- .text._Z18print_warp_detailsv --------------------------
	.section	.text._Z18print_warp_detailsv,"ax",@progbits
	.align	128
        .global         _Z18print_warp_detailsv
        .type           _Z18print_warp_detailsv,@function
        .size           _Z18print_warp_detailsv,(.L_x_2 - _Z18print_warp_detailsv)
        .other          _Z18print_warp_detailsv,@"STO_CUDA_ENTRY STV_DEFAULT"
_Z18print_warp_detailsv:
.text._Z18print_warp_detailsv:
[----:B------:R-:W0:Y:S01]  /*0000*/  LDC R1, c[0x0][0x37c] ;  /* 0x0000df00ff017b82 */ /* 0x000e220000000800 */
[----:B------:R-:W1:Y:S01]  /*0010*/  S2R R10, SR_CTAID.Y ;  /* 0x00000000000a7919 */ /* 0x000e620000002600 */
[----:B------:R-:W2:Y:S01]  /*0020*/  LDCU UR5, c[0x0][0x2fc] ;  /* 0x00005f80ff0577ac */ /* 0x000ea20008000800 */
[----:B0-----:R-:W-:Y:S01]  /*0030*/  VIADD R1, R1, 0xffffffe8 ;  /* 0xffffffe801017836 */ /* 0x001fe20000000000 */
[----:B------:R-:W-:Y:S01]  /*0040*/  MOV R0, 0x0 ;  /* 0x0000000000007802 */ /* 0x000fe20000000f00 */
[----:B------:R-:W0:Y:S01]  /*0050*/  S2R R12, SR_TID.X ;  /* 0x00000000000c7919 */ /* 0x000e220000002100 */
[----:B------:R-:W1:Y:S02]  /*0060*/  LDCU UR6, c[0x0][0x370] ;  /* 0x00006e00ff0677ac */ /* 0x000e640008000800 */
[----:B------:R-:W1:Y:S01]  /*0070*/  LDC R11, c[0x0][0x360] ;  /* 0x0000d800ff0b7b82 */ /* 0x000e620000000800 */
[----:B------:R-:W3:Y:S01]  /*0080*/  S2R R13, SR_CTAID.X ;  /* 0x00000000000d7919 */ /* 0x000ee20000002500 */
[----:B------:R-:W4:Y:S06]  /*0090*/  LDCU UR4, c[0x0][0x2f8] ;  /* 0x00005f00ff0477ac */ /* 0x000f2c0008000800 */
[----:B------:R5:W5:Y:S01]  /*00a0*/  LDC.64 R8, c[0x4][R0] ;  /* 0x0100000000087b82 */ /* 0x000b620000000a00 */
[----:B----4-:R-:W-:-:S04]  /*00b0*/  IADD3 R6, P0, PT, R1, UR4, RZ ;  /* 0x0000000401067c10 */ /* 0x010fc8000ff1e0ff */
[----:B--2---:R-:W-:Y:S01]  /*00c0*/  IADD3.X R7, PT, PT, RZ, UR5, RZ, P0, !PT ;  /* 0x00000005ff077c10 */ /* 0x004fe200087fe4ff */
[C---:B-1----:R-:W-:Y:S01]  /*00d0*/  IMAD R11, R10.reuse, UR6, R11 ;  /* 0x000000060a0b7c24 */ /* 0x042fe2000f8e020b */
[--C-:B0-----:R-:W-:Y:S01]  /*00e0*/  SHF.R.U32.HI R2, RZ, 0x5, R12.reuse ;  /* 0x00000005ff027819 */ /* 0x101fe2000001160c */
[----:B---3--:R-:W-:Y:S01]  /*00f0*/  IMAD R3, R10, UR6, R13 ;  /* 0x000000060a037c24 */ /* 0x008fe2000f8e020d */
[----:B------:R0:W-:Y:S01]  /*0100*/  STL.64 [R1], R12 ;  /* 0x0000000c01007387 */ /* 0x0001e20000100a00 */
[----:B------:R-:W-:Y:S01]  /*0110*/  IMAD R11, R11, R13, R12 ;  /* 0x0000000d0b0b7224 */ /* 0x000fe200078e020c */
[----:B------:R-:W1:Y:S02]  /*0120*/  LDCU.64 UR6, c[0x4][0x8] ;  /* 0x01000100ff0677ac */ /* 0x000e640008000a00 */
[----:B------:R0:W-:Y:S04]  /*0130*/  STL.64 [R1+0x10], R2 ;  /* 0x0000100201007387 */ /* 0x0001e80000100a00 */
[----:B------:R0:W-:Y:S01]  /*0140*/  STL.64 [R1+0x8], R10 ;  /* 0x0000080a01007387 */ /* 0x0001e20000100a00 */
[----:B-1----:R-:W-:Y:S01]  /*0150*/  IMAD.U32 R4, RZ, RZ, UR6 ;  /* 0x00000006ff047e24 */ /* 0x002fe2000f8e00ff */
[----:B0----5:R-:W-:-:S07]  /*0160*/  MOV R5, UR7 ;  /* 0x0000000700057c02 */ /* 0x021fce0008000f00 */
[----:B------:R-:W-:-:S07]  /*0170*/  LEPC R20, `(.L_x_0) ;  /* 0x000000001014794e */ /* 0x000fce0000000000 */
[----:B------:R-:W-:Y:S05]  /*0180*/  CALL.ABS.NOINC R8 ;  /* 0x0000000008007343 */ /* 0x000fea0003c00000 */
.L_x_0:
[----:B------:R-:W-:Y:S05]  /*0190*/  EXIT ;  /* 0x000000000000794d */ /* 0x000fea0003800000 */
.L_x_1:
[----:B------:R-:W-:-:S00]  /*01a0*/  BRA `(.L_x_1) ;  /* 0xfffffffc00fc7947 */ /* 0x000fc0000383ffff */
[----:B------:R-:W-:-:S00]  /*01b0*/  NOP ;  /* 0x0000000000007918 */ /* 0x000fc00000000000 */
        /* <DEDUP_REMOVED lines=12> */
.L_x_2:


//--------------------- .nv.global.init           --------------------------
	.section	.nv.global.init,"aw",@progbits
.nv.global.init:
	.type		$str,@object
	.size		$str,(.L_0 - $str)
$str:
        /*0000*/ 	.byte	0x74, 0x69, 0x64, 0x3a, 0x20, 0x25, 0x64, 0x2c, 0x20, 0x62, 0x69, 0x64, 0x2e, 0x78, 0x3a, 0x20
        /*0010*/ 	.byte	0x25, 0x64, 0x2c, 0x20, 0x62, 0x69, 0x64, 0x2e, 0x79, 0x3a, 0x20, 0x25, 0x64, 0x2c, 0x20, 0x67
        /*0020*/ 	.byte	0x69, 0x64, 0x3a, 0x20, 0x25, 0x64, 0x2c, 0x20, 0x77, 0x61, 0x72, 0x70, 0x5f, 0x69, 0x64, 0x3a
        /*0030*/ 	.byte	0x20, 0x25, 0x64, 0x2c, 0x20, 0x67, 0x62, 0x69, 0x64, 0x3a, 0x20, 0x25, 0x64, 0x0a, 0x00
.L_0:


//--------------------- .nv.shared.reserved.0     --------------------------
	.section	.nv.shared.reserved.0,"aw",@nobits
	.weak		__nv_reservedSMEM_offset_0_alias
	.size		__nv_reservedSMEM_offset_0_alias, 0, 64
	.other		__nv_reservedSMEM_offset_0_alias,@"STO_CUDA_RESERVED_SHARED STV_DEFAULT"
__nv_reservedSMEM_offset_0_alias:
	.zero		0
	.zero		64


//--------------------- .nv.constant0._Z18print_warp_detailsv --------------------------
	.section	.nv.constant0._Z18print_warp_detailsv,"a",@progbits
	.sectionflags	@""
	.align	4
.nv.constant0._Z18print_warp_detailsv:
	.zero		896


//--------------------- SYMBOLS --------------------------

	.type		.nv.reservedSmem.offset0,@object
	.size		.nv.reservedSmem.offset0,0x4
	.type		vprintf,@function
